	.headerflags	@"EF_CUDA_TEXMODE_UNIFIED EF_CUDA_64BIT_ADDRESS EF_CUDA_SM86 EF_CUDA_VIRTUAL_SM(EF_CUDA_SM86)"
	.elftype	@"ET_EXEC"


//--------------------- .nv.info                  --------------------------
	.section	.nv.info,"",@"SHT_CUDA_INFO"
	.align	4


	//----- nvinfo : EIATTR_REGCOUNT
	.align		4
        /*0000*/ 	.byte	0x04, 0x2f
        /*0002*/ 	.short	(.L_1 - .L_0)
	.align		4
.L_0:
        /*0004*/ 	.word	index@(triton_poi_fused_clone_9)
        /*0008*/ 	.word	0x0000001d


	//----- nvinfo : EIATTR_MIN_STACK_SIZE
	.align		4
.L_1:
        /*000c*/ 	.byte	0x04, 0x12
        /*000e*/ 	.short	(.L_3 - .L_2)
	.align		4
.L_2:
        /*0010*/ 	.word	index@(triton_poi_fused_clone_9)
        /*0014*/ 	.word	0x00000000


	//----- nvinfo : EIATTR_FRAME_SIZE
	.align		4
.L_3:
        /*0018*/ 	.byte	0x04, 0x11
        /*001a*/ 	.short	(.L_5 - .L_4)
	.align		4
.L_4:
        /*001c*/ 	.word	index@(triton_poi_fused_clone_9)
        /*0020*/ 	.word	0x00000000


	//----- nvinfo : EIATTR_MIN_STACK_SIZE
	.align		4
.L_5:
        /*0024*/ 	.byte	0x04, 0x12
        /*0026*/ 	.short	(.L_7 - .L_6)
	.align		4
.L_6:
        /*0028*/ 	.word	index@(triton_poi_fused_clone_9)
        /*002c*/ 	.word	0x00000000
.L_7:


//--------------------- .nv.info.triton_poi_fused_clone_9 --------------------------
	.section	.nv.info.triton_poi_fused_clone_9,"",@"SHT_CUDA_INFO"
	.sectionflags	@""
	.align	4


	//----- nvinfo : EIATTR_CUDA_API_VERSION
	.align		4
        /*0000*/ 	.byte	0x04, 0x37
        /*0002*/ 	.short	(.L_9 - .L_8)
.L_8:
        /*0004*/ 	.word	0x0000007c


	//----- nvinfo : EIATTR_SW2861232_WAR
	.align		4
.L_9:
        /*0008*/ 	.byte	0x01, 0x35
	.zero		2


	//----- nvinfo : EIATTR_PARAM_CBANK
	.align		4
        /*000c*/ 	.byte	0x04, 0x0a
        /*000e*/ 	.short	(.L_11 - .L_10)
	.align		4
.L_10:
        /*0010*/ 	.word	index@(.nv.constant0.triton_poi_fused_clone_9)
        /*0014*/ 	.short	0x0160
        /*0016*/ 	.short	0x0020


	//----- nvinfo : EIATTR_CBANK_PARAM_SIZE
	.align		4
.L_11:
        /*0018*/ 	.byte	0x03, 0x19
        /*001a*/ 	.short	0x0020


	//----- nvinfo : EIATTR_KPARAM_INFO
	.align		4
        /*001c*/ 	.byte	0x04, 0x17
        /*001e*/ 	.short	(.L_13 - .L_12)
.L_12:
        /*0020*/ 	.word	0x00000000
        /*0024*/ 	.short	0x0003
        /*0026*/ 	.short	0x0018
        /*0028*/ 	.byte	0x00, 0xf4, 0x21, 0x00


	//----- nvinfo : EIATTR_KPARAM_INFO
	.align		4
.L_13:
        /*002c*/ 	.byte	0x04, 0x17
        /*002e*/ 	.short	(.L_15 - .L_14)
.L_14:
        /*0030*/ 	.word	0x00000000
        /*0034*/ 	.short	0x0002
        /*0036*/ 	.short	0x0010
        /*0038*/ 	.byte	0x00, 0xf0, 0x11, 0x00


	//----- nvinfo : EIATTR_KPARAM_INFO
	.align		4
.L_15:
        /*003c*/ 	.byte	0x04, 0x17
        /*003e*/ 	.short	(.L_17 - .L_16)
.L_16:
        /*0040*/ 	.word	0x00000000
        /*0044*/ 	.short	0x0001
        /*0046*/ 	.short	0x0008
        /*0048*/ 	.byte	0x00, 0xf4, 0x21, 0x00


	//----- nvinfo : EIATTR_KPARAM_INFO
	.align		4
.L_17:
        /*004c*/ 	.byte	0x04, 0x17
        /*004e*/ 	.short	(.L_19 - .L_18)
.L_18:
        /*0050*/ 	.word	0x00000000
        /*0054*/ 	.short	0x0000
        /*0056*/ 	.short	0x0000
        /*0058*/ 	.byte	0x00, 0xf4, 0x21, 0x00


	//----- nvinfo : EIATTR_MAXREG_COUNT
	.align		4
.L_19:
        /*005c*/ 	.byte	0x03, 0x1b
        /*005e*/ 	.short	0x00ff


	//----- nvinfo : EIATTR_EXIT_INSTR_OFFSETS
	.align		4
        /*0060*/ 	.byte	0x04, 0x1c
        /*0062*/ 	.short	(.L_21 - .L_20)


	//   ....[0]....
.L_20:
        /*0064*/ 	.word	0x00000ca0


	//----- nvinfo : EIATTR_REQNTID
	.align		4
.L_21:
        /*0068*/ 	.byte	0x04, 0x10
        /*006a*/ 	.short	(.L_23 - .L_22)
.L_22:
        /*006c*/ 	.word	0x00000080
        /*0070*/ 	.word	0x00000001
        /*0074*/ 	.word	0x00000001
.L_23:


//--------------------- .nv.callgraph             --------------------------
	.section	.nv.callgraph,"",@"SHT_CUDA_CALLGRAPH"
	.align	4
	.sectionentsize	8
	.align		4
        /*0000*/ 	.word	0x00000000
	.align		4
        /*0004*/ 	.word	0xffffffff
	.align		4
        /*0008*/ 	.word	0x00000000
	.align		4
        /*000c*/ 	.word	0xfffffffe
	.align		4
        /*0010*/ 	.word	0x00000000
	.align		4
        /*0014*/ 	.word	0xfffffffd
	.align		4
        /*0018*/ 	.word	0x00000000
	.align		4
        /*001c*/ 	.word	0xfffffffc


//--------------------- .nv.rel.action            --------------------------
	.section	.nv.rel.action,"",@"SHT_CUDA_RELOCINFO"
	.align	8
	.sectionentsize	8
        /*0000*/ 	.byte	0x73, 0x00, 0x00, 0x00, 0x00, 0x00, 0x00, 0x00, 0x00, 0x00, 0x00, 0x11, 0x25, 0x00, 0x05, 0x36


//--------------------- .nv.constant0.triton_poi_fused_clone_9 --------------------------
	.section	.nv.constant0.triton_poi_fused_clone_9,"a",@progbits
	.sectionflags	@""
	.align	4
.nv.constant0.triton_poi_fused_clone_9:
	.zero		384


//--------------------- .text.triton_poi_fused_clone_9 --------------------------
	.section	.text.triton_poi_fused_clone_9,"ax",@progbits
	.sectioninfo	@"SHI_REGISTERS=29"
	.align	128
        .global         triton_poi_fused_clone_9
        .type           triton_poi_fused_clone_9,@function
        .size           triton_poi_fused_clone_9,(.L_x_1 - triton_poi_fused_clone_9)
        .other          triton_poi_fused_clone_9,@"STO_CUDA_ENTRY STV_DEFAULT"
triton_poi_fused_clone_9:
.text.triton_poi_fused_clone_9:
[----:B------:R-:W-:Y:S02]  /*0000*/  IMAD.MOV.U32 R1, RZ, RZ, c[0x0][0x28] ;  /* 0x00000a00ff017624 */ /* 0x000fe400078e00ff */
[----:B------:R-:W0:Y:S01]  /*0010*/  S2R R0, SR_TID.X ;  /* 0x0000000000007919 */ /* 0x000e220000002100 */
[----:B------:R-:W-:-:S03]  /*0020*/  ULDC.64 UR4, c[0x0][0x118] ;  /* 0x0000460000047ab9 */ /* 0x000fc60000000a00 */
[----:B------:R-:W1:Y:S01]  /*0030*/  S2R R3, SR_CTAID.X ;  /* 0x0000000000037919 */ /* 0x000e620000002500 */
[----:B0-----:R-:W-:-:S05]  /*0040*/  IMAD.SHL.U32 R0, R0, 0x8, RZ ;  /* 0x0000000800007824 */ /* 0x001fca00078e00ff */
[----:B------:R-:W-:-:S05]  /*0050*/  LOP3.LUT R0, R0, 0x3f8, RZ, 0xc0, !PT ;  /* 0x000003f800007812 */ /* 0x000fca00078ec0ff */
[----:B-1----:R-:W-:-:S04]  /*0060*/  IMAD R0, R3, 0x400, R0 ;  /* 0x0000040003007824 */ /* 0x002fc800078e0200 */
[C---:B------:R-:W-:Y:S01]  /*0070*/  IMAD.HI R2, R0.reuse, 0x2aaaaaab, RZ ;  /* 0x2aaaaaab00027827 */ /* 0x040fe200078e02ff */
[C---:B------:R-:W-:Y:S02]  /*0080*/  IADD3 R11, R0.reuse, 0x2, RZ ;  /* 0x00000002000b7810 */ /* 0x040fe40007ffe0ff */
[C---:B------:R-:W-:Y:S02]  /*0090*/  IADD3 R10, R0.reuse, 0x1, RZ ;  /* 0x00000001000a7810 */ /* 0x040fe40007ffe0ff */
[----:B------:R-:W-:Y:S01]  /*00a0*/  SHF.R.U32.HI R5, RZ, 0x1f, R2 ;  /* 0x0000001fff057819 */ /* 0x000fe20000011602 */
[----:B------:R-:W-:Y:S01]  /*00b0*/  IMAD.HI R8, R11, 0x2aaaaaab, RZ ;  /* 0x2aaaaaab0b087827 */ /* 0x000fe200078e02ff */
[----:B------:R-:W-:Y:S02]  /*00c0*/  IADD3 R6, R0, 0x3, RZ ;  /* 0x0000000300067810 */ /* 0x000fe40007ffe0ff */
[----:B------:R-:W-:Y:S01]  /*00d0*/  LEA.HI.SX32 R3, R2, R5, 0x19 ;  /* 0x0000000502037211 */ /* 0x000fe200078fcaff */
[----:B------:R-:W-:Y:S01]  /*00e0*/  IMAD.HI R4, R10, 0x2aaaaaab, RZ ;  /* 0x2aaaaaab0a047827 */ /* 0x000fe200078e02ff */
[----:B------:R-:W-:-:S02]  /*00f0*/  SHF.R.U32.HI R9, RZ, 0x1f, R8 ;  /* 0x0000001fff097819 */ /* 0x000fc40000011608 */
[----:B------:R-:W-:Y:S02]  /*0100*/  LEA.HI.SX32 R2, R2, R5, 0xd ;  /* 0x0000000502027211 */ /* 0x000fe400078f6aff */
[----:B------:R-:W-:Y:S01]  /*0110*/  LEA.HI R12, R8, R9, RZ, 0x19 ;  /* 0x00000009080c7211 */ /* 0x000fe200078fc8ff */
[----:B------:R-:W-:Y:S01]  /*0120*/  IMAD.HI R9, R6, 0x2aaaaaab, RZ ;  /* 0x2aaaaaab06097827 */ /* 0x000fe200078e02ff */
[----:B------:R-:W-:Y:S02]  /*0130*/  IADD3 R5, R0, 0x4, RZ ;  /* 0x0000000400057810 */ /* 0x000fe40007ffe0ff */
[----:B------:R-:W-:Y:S01]  /*0140*/  SHF.R.U32.HI R7, RZ, 0x1f, R4 ;  /* 0x0000001fff077819 */ /* 0x000fe20000011604 */
[----:B------:R-:W-:Y:S01]  /*0150*/  IMAD R11, R12, -0x300, R11 ;  /* 0xfffffd000c0b7824 */ /* 0x000fe200078e020b */
[----:B------:R-:W-:Y:S01]  /*0160*/  SHF.R.U32.HI R14, RZ, 0x1f, R9 ;  /* 0x0000001fff0e7819 */ /* 0x000fe20000011609 */
[----:B------:R-:W-:Y:S01]  /*0170*/  IMAD.HI R15, R5, 0x2aaaaaab, RZ ;  /* 0x2aaaaaab050f7827 */ /* 0x000fe200078e02ff */
[----:B------:R-:W-:-:S02]  /*0180*/  LEA.HI R13, R4, R7, RZ, 0x19 ;  /* 0x00000007040d7211 */ /* 0x000fc400078fc8ff */
[C---:B------:R-:W-:Y:S02]  /*0190*/  IADD3 R7, R0.reuse, 0x5, RZ ;  /* 0x0000000500077810 */ /* 0x040fe40007ffe0ff */
[----:B------:R-:W-:Y:S01]  /*01a0*/  LEA.HI R17, R9, R14, RZ, 0x19 ;  /* 0x0000000e09117211 */ /* 0x000fe200078fc8ff */
[----:B------:R-:W-:Y:S01]  /*01b0*/  IMAD R10, R13, -0x300, R10 ;  /* 0xfffffd000d0a7824 */ /* 0x000fe200078e020a */
[----:B------:R-:W-:Y:S01]  /*01c0*/  SHF.R.U32.HI R14, RZ, 0x1f, R15 ;  /* 0x0000001fff0e7819 */ /* 0x000fe2000001160f */
[----:B------:R-:W-:Y:S01]  /*01d0*/  IMAD.HI R16, R7, 0x2aaaaaab, RZ ;  /* 0x2aaaaaab07107827 */ /* 0x000fe200078e02ff */
[----:B------:R-:W-:Y:S02]  /*01e0*/  SHF.R.S32.HI R12, RZ, 0x1f, R3 ;  /* 0x0000001fff0c7819 */ /* 0x000fe40000011403 */
[----:B------:R-:W-:Y:S01]  /*01f0*/  LEA.HI R14, R15, R14, RZ, 0x19 ;  /* 0x0000000e0f0e7211 */ /* 0x000fe200078fc8ff */
[----:B------:R-:W-:Y:S01]  /*0200*/  IMAD R15, R3, -0x300, R0 ;  /* 0xfffffd00030f7824 */ /* 0x000fe200078e0200 */
[----:B------:R-:W-:Y:S01]  /*0210*/  SHF.R.U32.HI R9, RZ, 0x1f, R16 ;  /* 0x0000001fff097819 */ /* 0x000fe20000011610 */
[----:B------:R-:W-:Y:S01]  /*0220*/  IMAD R6, R17, -0x300, R6 ;  /* 0xfffffd0011067824 */ /* 0x000fe200078e0206 */
[----:B------:R-:W-:Y:S01]  /*0230*/  IADD3 R8, R0, 0x6, RZ ;  /* 0x0000000600087810 */ /* 0x000fe20007ffe0ff */
[----:B------:R-:W-:Y:S01]  /*0240*/  IMAD R5, R14, -0x300, R5 ;  /* 0xfffffd000e057824 */ /* 0x000fe200078e0205 */
[----:B------:R-:W-:-:S02]  /*0250*/  PRMT R13, R15, 0x9910, RZ ;  /* 0x000099100f0d7816 */ /* 0x000fc400000000ff */
[----:B------:R-:W-:Y:S01]  /*0260*/  LEA.HI R12, R12, R3, RZ, 0xc ;  /* 0x000000030c0c7211 */ /* 0x000fe200078f60ff */
[----:B------:R-:W-:Y:S01]  /*0270*/  IMAD.HI R18, R8, 0x2aaaaaab, RZ ;  /* 0x2aaaaaab08127827 */ /* 0x000fe200078e02ff */
[----:B------:R-:W-:Y:S02]  /*0280*/  IADD3 R4, R0, 0x7, RZ ;  /* 0x0000000700047810 */ /* 0x000fe40007ffe0ff */
[----:B------:R-:W-:Y:S02]  /*0290*/  LEA.HI R16, R16, R9, RZ, 0x19 ;  /* 0x0000000910107211 */ /* 0x000fe400078fc8ff */
[----:B------:R-:W-:Y:S01]  /*02a0*/  PRMT R14, R10, 0x9910, RZ ;  /* 0x000099100a0e7816 */ /* 0x000fe200000000ff */
[----:B------:R-:W-:Y:S01]  /*02b0*/  IMAD.HI R20, R4, 0x2aaaaaab, RZ ;  /* 0x2aaaaaab04147827 */ /* 0x000fe200078e02ff */
[----:B------:R-:W-:Y:S02]  /*02c0*/  LOP3.LUT R12, R12, 0x3fff000, RZ, 0xc0, !PT ;  /* 0x03fff0000c0c7812 */ /* 0x000fe400078ec0ff */
[----:B------:R-:W-:Y:S01]  /*02d0*/  SHF.R.S32.HI R13, RZ, 0xf, R13 ;  /* 0x0000000fff0d7819 */ /* 0x000fe2000001140d */
[----:B------:R-:W-:Y:S01]  /*02e0*/  IMAD R7, R16, -0x300, R7 ;  /* 0xfffffd0010077824 */ /* 0x000fe200078e0207 */
[----:B------:R-:W-:Y:S01]  /*02f0*/  PRMT R17, R11, 0x9910, RZ ;  /* 0x000099100b117816 */ /* 0x000fe200000000ff */
[----:B------:R-:W-:Y:S01]  /*0300*/  IMAD.IADD R3, R3, 0x1, -R12 ;  /* 0x0000000103037824 */ /* 0x000fe200078e0a0c */
[----:B------:R-:W-:-:S02]  /*0310*/  SHF.R.S32.HI R14, RZ, 0xf, R14 ;  /* 0x0000000fff0e7819 */ /* 0x000fc4000001140e */
[----:B------:R-:W-:Y:S02]  /*0320*/  LOP3.LUT R16, R13, 0xffff, RZ, 0xc0, !PT ;  /* 0x0000ffff0d107812 */ /* 0x000fe400078ec0ff */
[----:B------:R-:W-:Y:S02]  /*0330*/  SHF.R.U32.HI R19, RZ, 0x1f, R18 ;  /* 0x0000001fff137819 */ /* 0x000fe40000011612 */
[----:B------:R-:W-:Y:S02]  /*0340*/  SHF.R.S32.HI R12, RZ, 0xf, R17 ;  /* 0x0000000fff0c7819 */ /* 0x000fe40000011411 */
[----:B------:R-:W-:Y:S02]  /*0350*/  SHF.R.U32.HI R21, RZ, 0x1f, R20 ;  /* 0x0000001fff157819 */ /* 0x000fe40000011614 */
[----:B------:R-:W-:Y:S02]  /*0360*/  LOP3.LUT R17, R14, 0xffff, RZ, 0xc0, !PT ;  /* 0x0000ffff0e117812 */ /* 0x000fe400078ec0ff */
[----:B------:R-:W-:-:S02]  /*0370*/  LEA.HI R13, R16, R15, RZ, 0x16 ;  /* 0x0000000f100d7211 */ /* 0x000fc400078fb0ff */
[----:B------:R-:W-:Y:S01]  /*0380*/  LEA.HI R19, R18, R19, RZ, 0x19 ;  /* 0x0000001312137211 */ /* 0x000fe200078fc8ff */
[----:B------:R-:W-:Y:S01]  /*0390*/  IMAD R18, R2, 0xcc00, R3 ;  /* 0x0000cc0002127824 */ /* 0x000fe200078e0203 */
[----:B------:R-:W-:Y:S02]  /*03a0*/  LOP3.LUT R14, R12, 0xffff, RZ, 0xc0, !PT ;  /* 0x0000ffff0c0e7812 */ /* 0x000fe400078ec0ff */
[----:B------:R-:W-:Y:S01]  /*03b0*/  LEA.HI R9, R20, R21, RZ, 0x19 ;  /* 0x0000001514097211 */ /* 0x000fe200078fc8ff */
[----:B------:R-:W-:Y:S01]  /*03c0*/  IMAD R8, R19, -0x300, R8 ;  /* 0xfffffd0013087824 */ /* 0x000fe200078e0208 */
[----:B------:R-:W-:Y:S02]  /*03d0*/  LEA.HI R12, R17, R10, RZ, 0x16 ;  /* 0x0000000a110c7211 */ /* 0x000fe400078fb0ff */
[----:B------:R-:W-:Y:S01]  /*03e0*/  LOP3.LUT R2, R13, 0xffc0, RZ, 0xc0, !PT ;  /* 0x0000ffc00d027812 */ /* 0x000fe200078ec0ff */
[----:B------:R-:W-:Y:S01]  /*03f0*/  IMAD R9, R9, -0x300, R4 ;  /* 0xfffffd0009097824 */ /* 0x000fe200078e0204 */
[----:B------:R-:W-:-:S02]  /*0400*/  LEA.HI R14, R14, R11, RZ, 0x16 ;  /* 0x0000000b0e0e7211 */ /* 0x000fc400078fb0ff */
[----:B------:R-:W-:Y:S01]  /*0410*/  LOP3.LUT R3, R12, 0xffc0, RZ, 0xc0, !PT ;  /* 0x0000ffc00c037812 */ /* 0x000fe200078ec0ff */
[----:B------:R-:W-:Y:S01]  /*0420*/  IMAD.MOV R16, RZ, RZ, -R2 ;  /* 0x000000ffff107224 */ /* 0x000fe200078e0a02 */
[----:B------:R-:W-:Y:S02]  /*0430*/  PRMT R4, R6, 0x9910, RZ ;  /* 0x0000991006047816 */ /* 0x000fe400000000ff */
[----:B------:R-:W-:Y:S01]  /*0440*/  LOP3.LUT R2, R14, 0xffc0, RZ, 0xc0, !PT ;  /* 0x0000ffc00e027812 */ /* 0x000fe200078ec0ff */
[----:B------:R-:W-:Y:S01]  /*0450*/  IMAD.MOV R17, RZ, RZ, -R3 ;  /* 0x000000ffff117224 */ /* 0x000fe200078e0a03 */
[----:B------:R-:W-:Y:S01]  /*0460*/  PRMT R16, R16, 0x7710, RZ ;  /* 0x0000771010107816 */ /* 0x000fe200000000ff */
[----:B------:R-:W-:Y:S01]  /*0470*/  IMAD.MOV.U32 R3, RZ, RZ, R4 ;  /* 0x000000ffff037224 */ /* 0x000fe200078e0004 */
[----:B------:R-:W-:Y:S01]  /*0480*/  PRMT R19, R9, 0x9910, RZ ;  /* 0x0000991009137816 */ /* 0x000fe200000000ff */
[----:B------:R-:W-:Y:S01]  /*0490*/  IMAD.MOV R4, RZ, RZ, -R2 ;  /* 0x000000ffff047224 */ /* 0x000fe200078e0a02 */
[----:B------:R-:W-:Y:S01]  /*04a0*/  PRMT R17, R17, 0x7710, RZ ;  /* 0x0000771011117816 */ /* 0x000fe200000000ff */
[----:B------:R-:W-:Y:S01]  /*04b0*/  IMAD.IADD R16, R15, 0x1, R16 ;  /* 0x000000010f107824 */ /* 0x000fe200078e0210 */
[----:B------:R-:W-:-:S02]  /*04c0*/  SHF.R.S32.HI R2, RZ, 0xf, R3 ;  /* 0x0000000fff027819 */ /* 0x000fc40000011403 */
[----:B------:R-:W-:Y:S01]  /*04d0*/  PRMT R4, R4, 0x7710, RZ ;  /* 0x0000771004047816 */ /* 0x000fe200000000ff */
[----:B------:R-:W-:Y:S01]  /*04e0*/  IMAD.IADD R10, R10, 0x1, R17 ;  /* 0x000000010a0a7824 */ /* 0x000fe200078e0211 */
[----:B------:R-:W-:Y:S02]  /*04f0*/  LOP3.LUT R3, R2, 0xffff, RZ, 0xc0, !PT ;  /* 0x0000ffff02037812 */ /* 0x000fe400078ec0ff */
[----:B------:R-:W-:Y:S01]  /*0500*/  PRMT R2, R5, 0x9910, RZ ;  /* 0x0000991005027816 */ /* 0x000fe200000000ff */
[----:B------:R-:W-:Y:S01]  /*0510*/  IMAD.IADD R11, R11, 0x1, R4 ;  /* 0x000000010b0b7824 */ /* 0x000fe200078e0204 */
[----:B------:R-:W-:Y:S02]  /*0520*/  PRMT R4, R7, 0x9910, RZ ;  /* 0x0000991007047816 */ /* 0x000fe400000000ff */
[----:B------:R-:W-:Y:S02]  /*0530*/  LEA.HI R20, R3, R6, RZ, 0x16 ;  /* 0x0000000603147211 */ /* 0x000fe400078fb0ff */
[----:B------:R-:W-:Y:S01]  /*0540*/  SHF.R.S32.HI R2, RZ, 0xf, R2 ;  /* 0x0000000fff027819 */ /* 0x000fe20000011402 */
[----:B------:R-:W-:Y:S01]  /*0550*/  IMAD.MOV.U32 R3, RZ, RZ, R4 ;  /* 0x000000ffff037224 */ /* 0x000fe200078e0004 */
[----:B------:R-:W-:-:S02]  /*0560*/  LOP3.LUT R4, R20, 0xffc0, RZ, 0xc0, !PT ;  /* 0x0000ffc014047812 */ /* 0x000fc400078ec0ff */
[----:B------:R-:W-:Y:S02]  /*0570*/  PRMT R15, R8, 0x9910, RZ ;  /* 0x00009910080f7816 */ /* 0x000fe400000000ff */
[----:B------:R-:W-:Y:S01]  /*0580*/  SHF.R.S32.HI R3, RZ, 0xf, R3 ;  /* 0x0000000fff037819 */ /* 0x000fe20000011403 */
[----:B------:R-:W-:Y:S01]  /*0590*/  IMAD.MOV R17, RZ, RZ, -R4 ;  /* 0x000000ffff117224 */ /* 0x000fe200078e0a04 */
[----:B------:R-:W-:Y:S02]  /*05a0*/  LOP3.LUT R4, R2, 0xffff, RZ, 0xc0, !PT ;  /* 0x0000ffff02047812 */ /* 0x000fe400078ec0ff */
[----:B------:R-:W-:Y:S02]  /*05b0*/  SHF.R.S32.HI R2, RZ, 0xf, R15 ;  /* 0x0000000fff027819 */ /* 0x000fe4000001140f */
[----:B------:R-:W-:Y:S02]  /*05c0*/  PRMT R15, R17, 0x7710, RZ ;  /* 0x00007710110f7816 */ /* 0x000fe400000000ff */
[----:B------:R-:W-:-:S02]  /*05d0*/  LOP3.LUT R22, R3, 0xffff, RZ, 0xc0, !PT ;  /* 0x0000ffff03167812 */ /* 0x000fc400078ec0ff */
[----:B------:R-:W-:Y:S01]  /*05e0*/  LEA.HI R3, R4, R5, RZ, 0x16 ;  /* 0x0000000504037211 */ /* 0x000fe200078fb0ff */
[----:B------:R-:W-:Y:S01]  /*05f0*/  IMAD.IADD R15, R6, 0x1, R15 ;  /* 0x00000001060f7824 */ /* 0x000fe200078e020f */
[----:B------:R-:W-:Y:S02]  /*0600*/  LOP3.LUT R17, R2, 0xffff, RZ, 0xc0, !PT ;  /* 0x0000ffff02117812 */ /* 0x000fe400078ec0ff */
[----:B------:R-:W-:Y:S02]  /*0610*/  LEA.HI R2, R22, R7, RZ, 0x16 ;  /* 0x0000000716027211 */ /* 0x000fe400078fb0ff */
[----:B------:R-:W-:Y:S02]  /*0620*/  LOP3.LUT R6, R3, 0xffc0, RZ, 0xc0, !PT ;  /* 0x0000ffc003067812 */ /* 0x000fe400078ec0ff */
[----:B------:R-:W-:Y:S02]  /*0630*/  LEA.HI R4, R17, R8, RZ, 0x16 ;  /* 0x0000000811047211 */ /* 0x000fe400078fb0ff */
[----:B------:R-:W-:Y:S01]  /*0640*/  LOP3.LUT R17, R2, 0xffc0, RZ, 0xc0, !PT ;  /* 0x0000ffc002117812 */ /* 0x000fe200078ec0ff */
[----:B------:R-:W-:Y:S01]  /*0650*/  IMAD.MOV R22, RZ, RZ, -R6 ;  /* 0x000000ffff167224 */ /* 0x000fe200078e0a06 */
[----:B------:R-:W-:-:S02]  /*0660*/  LOP3.LUT R6, R4, 0xffc0, RZ, 0xc0, !PT ;  /* 0x0000ffc004067812 */ /* 0x000fc400078ec0ff */
[----:B------:R-:W-:Y:S01]  /*0670*/  PRMT R13, R13, 0x9910, RZ ;  /* 0x000099100d0d7816 */ /* 0x000fe200000000ff */
[----:B------:R-:W-:Y:S01]  /*0680*/  IMAD.MOV R24, RZ, RZ, -R17 ;  /* 0x000000ffff187224 */ /* 0x000fe200078e0a11 */
[----:B------:R-:W-:Y:S01]  /*0690*/  PRMT R22, R22, 0x7710, RZ ;  /* 0x0000771016167816 */ /* 0x000fe200000000ff */
[----:B------:R-:W-:Y:S01]  /*06a0*/  IMAD.MOV.U32 R17, RZ, RZ, R19 ;  /* 0x000000ffff117224 */ /* 0x000fe200078e0013 */
[----:B------:R-:W-:Y:S01]  /*06b0*/  PRMT R10, R10, 0x9910, RZ ;  /* 0x000099100a0a7816 */ /* 0x000fe200000000ff */
[----:B------:R-:W-:Y:S01]  /*06c0*/  IMAD.MOV R19, RZ, RZ, -R6 ;  /* 0x000000ffff137224 */ /* 0x000fe200078e0a06 */
[----:B------:R-:W-:Y:S02]  /*06d0*/  PRMT R24, R24, 0x7710, RZ ;  /* 0x0000771018187816 */ /* 0x000fe400000000ff */
[----:B------:R-:W-:Y:S01]  /*06e0*/  SHF.R.S32.HI R6, RZ, 0xf, R17 ;  /* 0x0000000fff067819 */ /* 0x000fe20000011411 */
[----:B------:R-:W-:Y:S01]  /*06f0*/  IMAD.IADD R17, R5, 0x1, R22 ;  /* 0x0000000105117824 */ /* 0x000fe200078e0216 */
[----:B------:R-:W-:Y:S01]  /*0700*/  PRMT R5, R19, 0x7710, RZ ;  /* 0x0000771013057816 */ /* 0x000fe200000000ff */
[----:B------:R-:W-:Y:S01]  /*0710*/  IMAD.IADD R19, R7, 0x1, R24 ;  /* 0x0000000107137824 */ /* 0x000fe200078e0218 */
[----:B------:R-:W-:-:S02]  /*0720*/  LOP3.LUT R6, R6, 0xffff, RZ, 0xc0, !PT ;  /* 0x0000ffff06067812 */ /* 0x000fc400078ec0ff */
[----:B------:R-:W-:Y:S01]  /*0730*/  LEA R7, R18, 0x4000, 0x6 ;  /* 0x0000400012077811 */ /* 0x000fe200078e30ff */
[----:B------:R-:W-:Y:S01]  /*0740*/  IMAD.IADD R8, R8, 0x1, R5 ;  /* 0x0000000108087824 */ /* 0x000fe200078e0205 */
[----:B------:R-:W-:Y:S01]  /*0750*/  LEA.HI R5, R6, R9, RZ, 0x16 ;  /* 0x0000000906057211 */ /* 0x000fe200078fb0ff */
[----:B------:R-:W-:Y:S01]  /*0760*/  IMAD.MOV.U32 R6, RZ, RZ, R13 ;  /* 0x000000ffff067224 */ /* 0x000fe200078e000d */
[----:B------:R-:W-:Y:S02]  /*0770*/  PRMT R13, R12, 0x9910, RZ ;  /* 0x000099100c0d7816 */ /* 0x000fe400000000ff */
[----:B------:R-:W-:Y:S02]  /*0780*/  LOP3.LUT R12, R5, 0xffc0, RZ, 0xc0, !PT ;  /* 0x0000ffc0050c7812 */ /* 0x000fe400078ec0ff */
[----:B------:R-:W-:Y:S02]  /*0790*/  PRMT R18, R14, 0x9910, RZ ;  /* 0x000099100e127816 */ /* 0x000fe400000000ff */
[----:B------:R-:W-:Y:S01]  /*07a0*/  PRMT R14, R16, 0x9910, RZ ;  /* 0x00009910100e7816 */ /* 0x000fe200000000ff */
[----:B------:R-:W-:Y:S01]  /*07b0*/  IMAD.MOV R12, RZ, RZ, -R12 ;  /* 0x000000ffff0c7224 */ /* 0x000fe200078e0a0c */
[----:B------:R-:W-:-:S02]  /*07c0*/  PRMT R20, R20, 0x9910, RZ ;  /* 0x0000991014147816 */ /* 0x000fc400000000ff */
[----:B------:R-:W-:Y:S01]  /*07d0*/  PRMT R11, R11, 0x9910, RZ ;  /* 0x000099100b0b7816 */ /* 0x000fe200000000ff */
[----:B------:R-:W-:Y:S01]  /*07e0*/  IMAD.IADD R21, R14, 0x1, R7 ;  /* 0x000000010e157824 */ /* 0x000fe200078e0207 */
[----:B------:R-:W-:Y:S02]  /*07f0*/  PRMT R16, R12, 0x7710, RZ ;  /* 0x000077100c107816 */ /* 0x000fe400000000ff */
[----:B------:R-:W-:Y:S02]  /*0800*/  PRMT R15, R15, 0x9910, RZ ;  /* 0x000099100f0f7816 */ /* 0x000fe400000000ff */
[----:B------:R-:W-:Y:S01]  /*0810*/  SHF.R.S32.HI R12, RZ, 0x6, R13 ;  /* 0x00000006ff0c7819 */ /* 0x000fe2000001140d */
[----:B------:R-:W-:Y:S01]  /*0820*/  IMAD.IADD R16, R9, 0x1, R16 ;  /* 0x0000000109107824 */ /* 0x000fe200078e0210 */
[----:B------:R-:W-:Y:S02]  /*0830*/  SHF.R.S32.HI R9, RZ, 0x6, R18 ;  /* 0x00000006ff097819 */ /* 0x000fe40000011412 */
[----:B------:R-:W-:Y:S01]  /*0840*/  PRMT R22, R8, 0x9910, RZ ;  /* 0x0000991008167816 */ /* 0x000fe200000000ff */
[----:B------:R-:W-:Y:S01]  /*0850*/  IMAD.MOV.U32 R8, RZ, RZ, R10 ;  /* 0x000000ffff087224 */ /* 0x000fe200078e000a */
[----:B------:R-:W-:Y:S01]  /*0860*/  SHF.R.S32.HI R13, RZ, 0x6, R20 ;  /* 0x00000006ff0d7819 */ /* 0x000fe20000011414 */
[----:B------:R-:W-:Y:S01]  /*0870*/  IMAD.MOV.U32 R10, RZ, RZ, R11 ;  /* 0x000000ffff0a7224 */ /* 0x000fe200078e000b */
[----:B------:R-:W-:-:S02]  /*0880*/  PRMT R9, R9, 0x9910, RZ ;  /* 0x0000991009097816 */ /* 0x000fc400000000ff */
[----:B------:R-:W-:Y:S01]  /*0890*/  PRMT R24, R16, 0x9910, RZ ;  /* 0x0000991010187816 */ /* 0x000fe200000000ff */
[----:B------:R-:W-:Y:S01]  /*08a0*/  IMAD.MOV.U32 R16, RZ, RZ, R15 ;  /* 0x000000ffff107224 */ /* 0x000fe200078e000f */
[----:B------:R-:W-:Y:S01]  /*08b0*/  PRMT R14, R12, 0x9910, RZ ;  /* 0x000099100c0e7816 */ /* 0x000fe200000000ff */
[----:B------:R-:W-:Y:S01]  /*08c0*/  IMAD.IADD R15, R8, 0x1, R7 ;  /* 0x00000001080f7824 */ /* 0x000fe200078e0207 */
[----:B------:R-:W-:Y:S01]  /*08d0*/  PRMT R12, R13, 0x9910, RZ ;  /* 0x000099100d0c7816 */ /* 0x000fe200000000ff */
[----:B------:R-:W-:Y:S01]  /*08e0*/  IMAD.MOV.U32 R13, RZ, RZ, R9 ;  /* 0x000000ffff0d7224 */ /* 0x000fe200078e0009 */
[----:B------:R-:W-:Y:S01]  /*08f0*/  PRMT R18, R17, 0x9910, RZ ;  /* 0x0000991011127816 */ /* 0x000fe200000000ff */
[----:B------:R-:W-:Y:S01]  /*0900*/  IMAD.IADD R26, R10, 0x1, R7 ;  /* 0x000000010a1a7824 */ /* 0x000fe200078e0207 */
[----:B------:R-:W-:Y:S01]  /*0910*/  PRMT R3, R3, 0x9910, RZ ;  /* 0x0000991003037816 */ /* 0x000fe200000000ff */
[----:B------:R-:W-:Y:S01]  /*0920*/  IMAD R10, R14, 0x44000, R15 ;  /* 0x000440000e0a7824 */ /* 0x000fe200078e020f */
[----:B------:R-:W-:Y:S01]  /*0930*/  PRMT R15, R4, 0x9910, RZ ;  /* 0x00009910040f7816 */ /* 0x000fe200000000ff */
[----:B------:R-:W-:Y:S01]  /*0940*/  IMAD.MOV.U32 R14, RZ, RZ, R12 ;  /* 0x000000ffff0e7224 */ /* 0x000fe200078e000c */
[----:B------:R-:W-:Y:S01]  /*0950*/  SHF.R.S32.HI R3, RZ, 0x6, R3 ;  /* 0x00000006ff037819 */ /* 0x000fe20000011403 */
[----:B------:R-:W-:Y:S01]  /*0960*/  IMAD R12, R13, 0x44000, R26 ;  /* 0x000440000d0c7824 */ /* 0x000fe200078e021a */
[----:B------:R-:W-:Y:S01]  /*0970*/  PRMT R13, R2, 0x9910, RZ ;  /* 0x00009910020d7816 */ /* 0x000fe200000000ff */
[--C-:B------:R-:W-:Y:S01]  /*0980*/  IMAD.IADD R17, R16, 0x1, R7.reuse ;  /* 0x0000000110117824 */ /* 0x100fe200078e0207 */
[----:B------:R-:W-:Y:S01]  /*0990*/  SHF.R.S32.HI R6, RZ, 0x6, R6 ;  /* 0x00000006ff067819 */ /* 0x000fe20000011406 */
[----:B------:R-:W-:Y:S01]  /*09a0*/  IMAD.IADD R8, R22, 0x1, R7 ;  /* 0x0000000116087824 */ /* 0x000fe200078e0207 */
[----:B------:R-:W-:Y:S01]  /*09b0*/  PRMT R3, R3, 0x9910, RZ ;  /* 0x0000991003037816 */ /* 0x000fe200000000ff */
[----:B------:R-:W-:Y:S01]  /*09c0*/  IMAD.MOV.U32 R4, RZ, RZ, R13 ;  /* 0x000000ffff047224 */ /* 0x000fe200078e000d */
[----:B------:R-:W-:Y:S01]  /*09d0*/  PRMT R20, R19, 0x9910, RZ ;  /* 0x0000991013147816 */ /* 0x000fe200000000ff */
[----:B------:R-:W-:Y:S01]  /*09e0*/  IMAD R2, R14, 0x44000, R17 ;  /* 0x000440000e027824 */ /* 0x000fe200078e0211 */
[----:B------:R-:W-:Y:S01]  /*09f0*/  PRMT R14, R5, 0x9910, RZ ;  /* 0x00009910050e7816 */ /* 0x000fe200000000ff */
[----:B------:R-:W-:Y:S01]  /*0a00*/  IMAD.MOV.U32 R13, RZ, RZ, R15 ;  /* 0x000000ffff0d7224 */ /* 0x000fe200078e000f */
[----:B------:R-:W-:Y:S01]  /*0a10*/  SHF.R.S32.HI R4, RZ, 0x6, R4 ;  /* 0x00000006ff047819 */ /* 0x000fe20000011404 */
[--C-:B------:R-:W-:Y:S01]  /*0a20*/  IMAD.IADD R11, R18, 0x1, R7.reuse ;  /* 0x00000001120b7824 */ /* 0x100fe200078e0207 */
[----:B------:R-:W-:Y:S01]  /*0a30*/  PRMT R6, R6, 0x9910, RZ ;  /* 0x0000991006067816 */ /* 0x000fe200000000ff */
[----:B------:R-:W-:Y:S01]  /*0a40*/  IMAD.IADD R9, R20, 0x1, R7 ;  /* 0x0000000114097824 */ /* 0x000fe200078e0207 */
[----:B------:R-:W-:Y:S01]  /*0a50*/  SHF.R.S32.HI R5, RZ, 0x6, R13 ;  /* 0x00000006ff057819 */ /* 0x000fe2000001140d */
[----:B------:R-:W-:Y:S01]  /*0a60*/  IMAD.MOV.U32 R13, RZ, RZ, R14 ;  /* 0x000000ffff0d7224 */ /* 0x000fe200078e000e */
[----:B------:R-:W-:Y:S01]  /*0a70*/  PRMT R14, R4, 0x9910, RZ ;  /* 0x00009910040e7816 */ /* 0x000fe200000000ff */
[----:B------:R-:W-:Y:S01]  /*0a80*/  IMAD.MOV.U32 R4, RZ, RZ, R3 ;  /* 0x000000ffff047224 */ /* 0x000fe200078e0003 */
[----:B------:R-:W-:Y:S01]  /*0a90*/  PRMT R5, R5, 0x9910, RZ ;  /* 0x0000991005057816 */ /* 0x000fe200000000ff */
[----:B------:R-:W-:Y:S01]  /*0aa0*/  IMAD.IADD R7, R24, 0x1, R7 ;  /* 0x0000000118077824 */ /* 0x000fe200078e0207 */
[----:B------:R-:W-:Y:S01]  /*0ab0*/  SHF.R.S32.HI R13, RZ, 0x6, R13 ;  /* 0x00000006ff0d7819 */ /* 0x000fe2000001140d */
[----:B------:R-:W-:-:S02]  /*0ac0*/  IMAD R6, R6, 0x44000, R21 ;  /* 0x0004400006067824 */ /* 0x000fc400078e0215 */
[----:B------:R-:W-:Y:S01]  /*0ad0*/  IMAD R18, R5, 0x44000, R8 ;  /* 0x0004400005127824 */ /* 0x000fe200078e0208 */
[----:B------:R-:W-:Y:S01]  /*0ae0*/  PRMT R13, R13, 0x9910, RZ ;  /* 0x000099100d0d7816 */ /* 0x000fe200000000ff */
[----:B------:R-:W-:Y:S02]  /*0af0*/  IMAD.MOV.U32 R3, RZ, RZ, 0x2 ;  /* 0x00000002ff037424 */ /* 0x000fe400078e00ff */
[----:B------:R-:W-:Y:S02]  /*0b00*/  IMAD R16, R4, 0x44000, R11 ;  /* 0x0004400004107824 */ /* 0x000fe400078e020b */
[----:B------:R-:W-:Y:S02]  /*0b10*/  IMAD.MOV.U32 R8, RZ, RZ, R13 ;  /* 0x000000ffff087224 */ /* 0x000fe400078e000d */
[----:B------:R-:W-:Y:S02]  /*0b20*/  IMAD R14, R14, 0x44000, R9 ;  /* 0x000440000e0e7824 */ /* 0x000fe400078e0209 */
[----:B------:R-:W-:-:S02]  /*0b30*/  IMAD R20, R8, 0x44000, R7 ;  /* 0x0004400008147824 */ /* 0x000fc400078e0207 */
[----:B------:R-:W-:-:S04]  /*0b40*/  IMAD.WIDE R4, R6, R3, c[0x0][0x160] ;  /* 0x0000580006047625 */ /* 0x000fc800078e0203 */
[-C--:B------:R-:W-:Y:S02]  /*0b50*/  IMAD.WIDE R8, R16, R3.reuse, c[0x0][0x160] ;  /* 0x0000580010087625 */ /* 0x080fe400078e0203 */
[----:B------:R0:W2:Y:S02]  /*0b60*/  LDG.E.U16 R4, [R4.64] ;  /* 0x0000000404047981 */ /* 0x0000a4000c1e1500 */
[-C--:B------:R-:W-:Y:S02]  /*0b70*/  IMAD.WIDE R12, R12, R3.reuse, c[0x0][0x160] ;  /* 0x000058000c0c7625 */ /* 0x080fe400078e0203 */
[----:B------:R-:W3:Y:S02]  /*0b80*/  LDG.E.U16 R8, [R8.64] ;  /* 0x0000000408087981 */ /* 0x000ee4000c1e1500 */
[-C--:B------:R-:W-:Y:S02]  /*0b90*/  IMAD.WIDE R6, R2, R3.reuse, c[0x0][0x160] ;  /* 0x0000580002067625 */ /* 0x080fe400078e0203 */
[----:B------:R-:W0:Y:S02]  /*0ba0*/  LDG.E.U16 R12, [R12.64] ;  /* 0x000000040c0c7981 */ /* 0x000e24000c1e1500 */
[----:B------:R-:W-:-:S02]  /*0bb0*/  IMAD.WIDE R16, R18, R3, c[0x0][0x160] ;  /* 0x0000580012107625 */ /* 0x000fc400078e0203 */
[----:B------:R-:W0:Y:S02]  /*0bc0*/  LDG.E.U16 R7, [R6.64] ;  /* 0x0000000406077981 */ /* 0x000e24000c1e1500 */
[-C--:B------:R-:W-:Y:S02]  /*0bd0*/  IMAD.WIDE R10, R10, R3.reuse, c[0x0][0x160] ;  /* 0x000058000a0a7625 */ /* 0x080fe400078e0203 */
[----:B------:R-:W4:Y:S02]  /*0be0*/  LDG.E.U16 R16, [R16.64] ;  /* 0x0000000410107981 */ /* 0x000f24000c1e1500 */
[-C--:B------:R-:W-:Y:S02]  /*0bf0*/  IMAD.WIDE R14, R14, R3.reuse, c[0x0][0x160] ;  /* 0x000058000e0e7625 */ /* 0x080fe400078e0203 */
[----:B------:R-:W2:Y:S02]  /*0c00*/  LDG.E.U16 R11, [R10.64] ;  /* 0x000000040a0b7981 */ /* 0x000ea4000c1e1500 */
[----:B------:R-:W-:-:S02]  /*0c10*/  IMAD.WIDE R18, R20, R3, c[0x0][0x160] ;  /* 0x0000580014127625 */ /* 0x000fc400078e0203 */
[----:B------:R-:W3:Y:S04]  /*0c20*/  LDG.E.U16 R15, [R14.64] ;  /* 0x000000040e0f7981 */ /* 0x000ee8000c1e1500 */
[----:B------:R-:W4:Y:S01]  /*0c30*/  LDG.E.U16 R19, [R18.64] ;  /* 0x0000000412137981 */ /* 0x000f22000c1e1500 */
[----:B------:R-:W-:Y:S01]  /*0c40*/  IMAD.WIDE R2, R0, R3, c[0x0][0x168] ;  /* 0x00005a0000027625 */ /* 0x000fe200078e0203 */
[----:B0-----:R-:W-:Y:S02]  /*0c50*/  PRMT R5, R12, 0x5410, R7 ;  /* 0x000054100c057816 */ /* 0x001fe40000000007 */
[----:B--2---:R-:W-:Y:S02]  /*0c60*/  PRMT R4, R4, 0x5410, R11 ;  /* 0x0000541004047816 */ /* 0x004fe4000000000b */
[----:B---3--:R-:W-:-:S02]  /*0c70*/  PRMT R6, R8, 0x5410, R15 ;  /* 0x0000541008067816 */ /* 0x008fc4000000000f */
[----:B----4-:R-:W-:-:S05]  /*0c80*/  PRMT R7, R16, 0x5410, R19 ;  /* 0x0000541010077816 */ /* 0x010fca0000000013 */
[----:B------:R-:W-:Y:S01]  /*0c90*/  STG.E.128 [R2.64], R4 ;  /* 0x0000000402007986 */ /* 0x000fe2000c101d04 */
[----:B------:R-:W-:Y:S05]  /*0ca0*/  EXIT ;  /* 0x000000000000794d */ /* 0x000fea0003800000 */
.L_x_0:
[----:B------:R-:W-:-:S00]  /*0cb0*/  BRA `(.L_x_0) ;  /* 0xfffffff000007947 */ /* 0x000fc0000383ffff */
[----:B------:R-:W-:-:S00]  /*0cc0*/  NOP ;  /* 0x0000000000007918 */ /* 0x000fc00000000000 */
        /* <DEDUP_REMOVED lines=11> */
.L_x_1:
